	.headerflags	@"EF_CUDA_TEXMODE_UNIFIED EF_CUDA_64BIT_ADDRESS EF_CUDA_ACCELERATORS EF_CUDA_SM90 EF_CUDA_VIRTUAL_SM(EF_CUDA_SM90)"
	.elftype	@"ET_EXEC"


//--------------------- .nv.info                  --------------------------
	.section	.nv.info,"",@"SHT_CUDA_INFO"
	.align	4


	//----- nvinfo : EIATTR_REGCOUNT
	.align		4
        /*0000*/ 	.byte	0x04, 0x2f
        /*0002*/ 	.short	(.L_1 - .L_0)
	.align		4
.L_0:
        /*0004*/ 	.word	index@(triton_poi_fused_zeros_1)
        /*0008*/ 	.word	0x00000008


	//----- nvinfo : EIATTR_MIN_STACK_SIZE
	.align		4
.L_1:
        /*000c*/ 	.byte	0x04, 0x12
        /*000e*/ 	.short	(.L_3 - .L_2)
	.align		4
.L_2:
        /*0010*/ 	.word	index@(triton_poi_fused_zeros_1)
        /*0014*/ 	.word	0x00000000


	//----- nvinfo : EIATTR_FRAME_SIZE
	.align		4
.L_3:
        /*0018*/ 	.byte	0x04, 0x11
        /*001a*/ 	.short	(.L_5 - .L_4)
	.align		4
.L_4:
        /*001c*/ 	.word	index@(triton_poi_fused_zeros_1)
        /*0020*/ 	.word	0x00000000


	//----- nvinfo : EIATTR_MIN_STACK_SIZE
	.align		4
.L_5:
        /*0024*/ 	.byte	0x04, 0x12
        /*0026*/ 	.short	(.L_7 - .L_6)
	.align		4
.L_6:
        /*0028*/ 	.word	index@(triton_poi_fused_zeros_1)
        /*002c*/ 	.word	0x00000000
.L_7:


//--------------------- .nv.info.triton_poi_fused_zeros_1 --------------------------
	.section	.nv.info.triton_poi_fused_zeros_1,"",@"SHT_CUDA_INFO"
	.sectionflags	@""
	.align	4


	//----- nvinfo : EIATTR_CUDA_API_VERSION
	.align		4
        /*0000*/ 	.byte	0x04, 0x37
        /*0002*/ 	.short	(.L_9 - .L_8)
.L_8:
        /*0004*/ 	.word	0x0000007c


	//----- nvinfo : EIATTR_KPARAM_INFO
	.align		4
.L_9:
        /*0008*/ 	.byte	0x04, 0x17
        /*000a*/ 	.short	(.L_11 - .L_10)
.L_10:
        /*000c*/ 	.word	0x00000000
        /*0010*/ 	.short	0x0001
        /*0012*/ 	.short	0x0008
        /*0014*/ 	.byte	0x00, 0xf0, 0x11, 0x00


	//----- nvinfo : EIATTR_KPARAM_INFO
	.align		4
.L_11:
        /*0018*/ 	.byte	0x04, 0x17
        /*001a*/ 	.short	(.L_13 - .L_12)
.L_12:
        /*001c*/ 	.word	0x00000000
        /*0020*/ 	.short	0x0000
        /*0022*/ 	.short	0x0000
        /*0024*/ 	.byte	0x00, 0xf4, 0x21, 0x00


	//----- nvinfo : EIATTR_SPARSE_MMA_MASK
	.align		4
.L_13:
        /*0028*/ 	.byte	0x03, 0x50
        /*002a*/ 	.short	0x0000


	//----- nvinfo : EIATTR_MAXREG_COUNT
	.align		4
        /*002c*/ 	.byte	0x03, 0x1b
        /*002e*/ 	.short	0x00ff


	//----- nvinfo : EIATTR_EXIT_INSTR_OFFSETS
	.align		4
        /*0030*/ 	.byte	0x04, 0x1c
        /*0032*/ 	.short	(.L_15 - .L_14)


	//   ....[0]....
.L_14:
        /*0034*/ 	.word	0x00000090


	//   ....[1]....
        /*0038*/ 	.word	0x000000c0


	//----- nvinfo : EIATTR_REQNTID
	.align		4
.L_15:
        /*003c*/ 	.byte	0x04, 0x10
        /*003e*/ 	.short	(.L_17 - .L_16)
.L_16:
        /*0040*/ 	.word	0x00000080
        /*0044*/ 	.word	0x00000001
        /*0048*/ 	.word	0x00000001


	//----- nvinfo : EIATTR_CBANK_PARAM_SIZE
	.align		4
.L_17:
        /*004c*/ 	.byte	0x03, 0x19
        /*004e*/ 	.short	0x000c


	//----- nvinfo : EIATTR_PARAM_CBANK
	.align		4
        /*0050*/ 	.byte	0x04, 0x0a
        /*0052*/ 	.short	(.L_19 - .L_18)
	.align		4
.L_18:
        /*0054*/ 	.word	index@(.nv.constant0.triton_poi_fused_zeros_1)
        /*0058*/ 	.short	0x0210
        /*005a*/ 	.short	0x000c


	//----- nvinfo : EIATTR_SW_WAR
	.align		4
.L_19:
        /*005c*/ 	.byte	0x04, 0x36
        /*005e*/ 	.short	(.L_21 - .L_20)
.L_20:
        /*0060*/ 	.word	0x00000008
.L_21:


//--------------------- .nv.callgraph             --------------------------
	.section	.nv.callgraph,"",@"SHT_CUDA_CALLGRAPH"
	.align	4
	.sectionentsize	8
	.align		4
        /*0000*/ 	.word	0x00000000
	.align		4
        /*0004*/ 	.word	0xffffffff
	.align		4
        /*0008*/ 	.word	0x00000000
	.align		4
        /*000c*/ 	.word	0xfffffffe
	.align		4
        /*0010*/ 	.word	0x00000000
	.align		4
        /*0014*/ 	.word	0xfffffffd
	.align		4
        /*0018*/ 	.word	0x00000000
	.align		4
        /*001c*/ 	.word	0xfffffffc


//--------------------- .text.triton_poi_fused_zeros_1 --------------------------
	.section	.text.triton_poi_fused_zeros_1,"ax",@progbits
	.align	128
        .global         triton_poi_fused_zeros_1
        .type           triton_poi_fused_zeros_1,@function
        .size           triton_poi_fused_zeros_1,(.L_x_1 - triton_poi_fused_zeros_1)
        .other          triton_poi_fused_zeros_1,@"STO_CUDA_ENTRY STV_DEFAULT"
triton_poi_fused_zeros_1:
.text.triton_poi_fused_zeros_1:
[----:B------:R-:W0:Y:S02]  /*0000*/  LDC R1, c[0x0][0x28] ;  /* 0x00000a00ff017b82 */ /* 0x000e240000000800 */
[----:B------:R-:W1:Y:S01]  /*0010*/  S2R R0, SR_TID.X ;  /* 0x0000000000007919 */ /* 0x000e620000002100 */
[----:B------:R-:W2:Y:S01]  /*0020*/  LDC.64 R2, c[0x0][0x210] ;  /* 0x00008400ff027b82 */ /* 0x000ea20000000a00 */
[----:B------:R-:W3:Y:S01]  /*0030*/  S2R R5, SR_CTAID.X ;  /* 0x0000000000057919 */ /* 0x000ee20000002500 */
[----:B-1----:R-:W-:-:S05]  /*0040*/  IMAD.SHL.U32 R0, R0, 0x2, RZ ;  /* 0x0000000200007824 */ /* 0x002fca00078e00ff */
[----:B------:R-:W-:-:S04]  /*0050*/  LOP3.LUT R0, R0, 0xfe, RZ, 0xc0, !PT ;  /* 0x000000fe00007812 */ /* 0x000fc800078ec0ff */
[----:B---3--:R-:W-:-:S04]  /*0060*/  LEA R5, R5, R0, 0x8 ;  /* 0x0000000005057211 */ /* 0x008fc800078e40ff */
[C---:B------:R-:W-:Y:S01]  /*0070*/  ISETP.GE.AND P0, PT, R5.reuse, 0xfa0, PT ;  /* 0x00000fa00500780c */ /* 0x040fe20003f06270 */
[----:B--2---:R-:W-:-:S12]  /*0080*/  IMAD.WIDE R2, R5, 0x4, R2 ;  /* 0x0000000405027825 */ /* 0x004fd800078e0202 */
[----:B------:R-:W-:Y:S05]  /*0090*/  @P0 EXIT ;  /* 0x000000000000094d */ /* 0x000fea0003800000 */
[----:B------:R-:W-:Y:S02]  /*00a0*/  ULDC.64 UR4, c[0x0][0x208] ;  /* 0x0000820000047ab9 */ /* 0x000fe40000000a00 */
[----:B------:R-:W-:Y:S01]  /*00b0*/  STG.E.64 desc[UR4][R2.64], RZ ;  /* 0x000000ff02007986 */ /* 0x000fe2000c101b04 */
[----:B------:R-:W-:Y:S05]  /*00c0*/  EXIT ;  /* 0x000000000000794d */ /* 0x000fea0003800000 */
.L_x_0:
[----:B------:R-:W-:-:S00]  /*00d0*/  BRA `(.L_x_0) ;  /* 0xfffffffc00fc7947 */ /* 0x000fc0000383ffff */
[----:B------:R-:W-:-:S00]  /*00e0*/  NOP ;  /* 0x0000000000007918 */ /* 0x000fc00000000000 */
        /* <DEDUP_REMOVED lines=9> */
.L_x_1:


//--------------------- .nv.constant0.triton_poi_fused_zeros_1 --------------------------
	.section	.nv.constant0.triton_poi_fused_zeros_1,"a",@progbits
	.sectionflags	@""
	.align	4
.nv.constant0.triton_poi_fused_zeros_1:
	.zero		540
